//
// Generated by NVIDIA NVVM Compiler
//
// Compiler Build ID: CL-36424714
// Cuda compilation tools, release 13.0, V13.0.88
// Based on NVVM 20.0.0
//

.version 9.0
.target sm_100
.address_size 64

	// .globl	_Z5sgemvPfS_S_ii

.visible .entry _Z5sgemvPfS_S_ii(
	.param .u64 .ptr .align 1 _Z5sgemvPfS_S_ii_param_0,
	.param .u64 .ptr .align 1 _Z5sgemvPfS_S_ii_param_1,
	.param .u64 .ptr .align 1 _Z5sgemvPfS_S_ii_param_2,
	.param .u32 _Z5sgemvPfS_S_ii_param_3,
	.param .u32 _Z5sgemvPfS_S_ii_param_4
)
{
	.reg .pred 	%p<31>;
	.reg .b32 	%r<77>;
	.reg .b32 	%f<138>;
	.reg .b64 	%rd<69>;

	ld.param.u64 	%rd4, [_Z5sgemvPfS_S_ii_param_0];
	ld.param.u64 	%rd5, [_Z5sgemvPfS_S_ii_param_1];
	ld.param.u64 	%rd3, [_Z5sgemvPfS_S_ii_param_2];
	ld.param.u32 	%r37, [_Z5sgemvPfS_S_ii_param_3];
	ld.param.u32 	%r36, [_Z5sgemvPfS_S_ii_param_4];
	cvta.to.global.u64 	%rd1, %rd5;
	cvta.to.global.u64 	%rd2, %rd4;
	mov.u32 	%r38, %tid.x;
	and.b32  	%r1, %r38, 31;
	mov.u32 	%r2, %ctaid.x;
	setp.ge.s32 	%p1, %r2, %r37;
	@%p1 bra 	$L__BB0_45;
	setp.lt.s32 	%p2, %r36, 1;
	mov.f32 	%f137, 0f00000000;
	@%p2 bra 	$L__BB0_43;
	add.s32 	%r3, %r36, 31;
	shr.u32 	%r4, %r3, 5;
	mul.lo.s32 	%r5, %r36, %r2;
	and.b32  	%r6, %r4, 7;
	setp.lt.u32 	%p3, %r36, 225;
	mov.f32 	%f137, 0f00000000;
	mov.b32 	%r71, 0;
	@%p3 bra 	$L__BB0_21;
	and.b32  	%r71, %r4, 67108856;
	and.b32  	%r41, %r4, 67108856;
	neg.s32 	%r76, %r41;
	or.b32  	%r75, %r1, 128;
	add.s32 	%r74, %r5, %r1;
	mov.f32 	%f137, 0f00000000;
$L__BB0_4:
	.pragma "nounroll";
	add.s32 	%r26, %r75, -128;
	setp.ge.s32 	%p4, %r26, %r36;
	mov.f32 	%f129, 0f00000000;
	@%p4 bra 	$L__BB0_6;
	mul.wide.u32 	%rd6, %r74, 4;
	add.s64 	%rd7, %rd2, %rd6;
	ld.global.f32 	%f60, [%rd7];
	mul.wide.u32 	%rd8, %r26, 4;
	add.s64 	%rd9, %rd1, %rd8;
	ld.global.f32 	%f61, [%rd9];
	mul.f32 	%f129, %f60, %f61;
$L__BB0_6:
	add.f32 	%f31, %f137, %f129;
	add.s32 	%r27, %r75, -96;
	setp.ge.s32 	%p5, %r27, %r36;
	mov.f32 	%f130, 0f00000000;
	@%p5 bra 	$L__BB0_8;
	add.s32 	%r42, %r74, 32;
	mul.wide.u32 	%rd10, %r42, 4;
	add.s64 	%rd11, %rd2, %rd10;
	ld.global.f32 	%f63, [%rd11];
	mul.wide.u32 	%rd12, %r27, 4;
	add.s64 	%rd13, %rd1, %rd12;
	ld.global.f32 	%f64, [%rd13];
	mul.f32 	%f130, %f63, %f64;
$L__BB0_8:
	add.f32 	%f34, %f31, %f130;
	add.s32 	%r28, %r75, -64;
	setp.ge.s32 	%p6, %r28, %r36;
	mov.f32 	%f131, 0f00000000;
	@%p6 bra 	$L__BB0_10;
	add.s32 	%r43, %r74, 64;
	mul.wide.u32 	%rd14, %r43, 4;
	add.s64 	%rd15, %rd2, %rd14;
	ld.global.f32 	%f66, [%rd15];
	mul.wide.u32 	%rd16, %r28, 4;
	add.s64 	%rd17, %rd1, %rd16;
	ld.global.f32 	%f67, [%rd17];
	mul.f32 	%f131, %f66, %f67;
$L__BB0_10:
	add.f32 	%f37, %f34, %f131;
	add.s32 	%r29, %r75, -32;
	setp.ge.s32 	%p7, %r29, %r36;
	mov.f32 	%f132, 0f00000000;
	@%p7 bra 	$L__BB0_12;
	add.s32 	%r44, %r74, 96;
	mul.wide.u32 	%rd18, %r44, 4;
	add.s64 	%rd19, %rd2, %rd18;
	ld.global.f32 	%f69, [%rd19];
	mul.wide.u32 	%rd20, %r29, 4;
	add.s64 	%rd21, %rd1, %rd20;
	ld.global.f32 	%f70, [%rd21];
	mul.f32 	%f132, %f69, %f70;
$L__BB0_12:
	add.f32 	%f40, %f37, %f132;
	add.s32 	%r30, %r75, 96;
	setp.ge.s32 	%p8, %r75, %r36;
	mov.f32 	%f133, 0f00000000;
	@%p8 bra 	$L__BB0_14;
	add.s32 	%r45, %r74, 128;
	mul.wide.u32 	%rd22, %r45, 4;
	add.s64 	%rd23, %rd2, %rd22;
	ld.global.f32 	%f72, [%rd23];
	mul.wide.u32 	%rd24, %r75, 4;
	add.s64 	%rd25, %rd1, %rd24;
	ld.global.f32 	%f73, [%rd25];
	mul.f32 	%f133, %f72, %f73;
$L__BB0_14:
	add.f32 	%f43, %f40, %f133;
	add.s32 	%r31, %r75, 32;
	setp.ge.s32 	%p9, %r31, %r36;
	mov.f32 	%f134, 0f00000000;
	@%p9 bra 	$L__BB0_16;
	add.s32 	%r46, %r74, 160;
	mul.wide.u32 	%rd26, %r46, 4;
	add.s64 	%rd27, %rd2, %rd26;
	ld.global.f32 	%f75, [%rd27];
	mul.wide.u32 	%rd28, %r31, 4;
	add.s64 	%rd29, %rd1, %rd28;
	ld.global.f32 	%f76, [%rd29];
	mul.f32 	%f134, %f75, %f76;
$L__BB0_16:
	add.f32 	%f46, %f43, %f134;
	add.s32 	%r32, %r75, 64;
	setp.ge.s32 	%p10, %r32, %r36;
	mov.f32 	%f135, 0f00000000;
	@%p10 bra 	$L__BB0_18;
	add.s32 	%r47, %r74, 192;
	mul.wide.u32 	%rd30, %r47, 4;
	add.s64 	%rd31, %rd2, %rd30;
	ld.global.f32 	%f78, [%rd31];
	mul.wide.u32 	%rd32, %r32, 4;
	add.s64 	%rd33, %rd1, %rd32;
	ld.global.f32 	%f79, [%rd33];
	mul.f32 	%f135, %f78, %f79;
$L__BB0_18:
	add.f32 	%f49, %f46, %f135;
	setp.ge.s32 	%p11, %r30, %r36;
	mov.f32 	%f136, 0f00000000;
	@%p11 bra 	$L__BB0_20;
	add.s32 	%r48, %r74, 224;
	mul.wide.u32 	%rd34, %r48, 4;
	add.s64 	%rd35, %rd2, %rd34;
	ld.global.f32 	%f81, [%rd35];
	mul.wide.u32 	%rd36, %r30, 4;
	add.s64 	%rd37, %rd1, %rd36;
	ld.global.f32 	%f82, [%rd37];
	mul.f32 	%f136, %f81, %f82;
$L__BB0_20:
	add.f32 	%f137, %f49, %f136;
	add.s32 	%r76, %r76, 8;
	add.s32 	%r75, %r75, 256;
	add.s32 	%r74, %r74, 256;
	setp.eq.s32 	%p12, %r76, 0;
	@%p12 bra 	$L__BB0_21;
	bra.uni 	$L__BB0_4;
$L__BB0_21:
	setp.eq.s32 	%p13, %r6, 0;
	@%p13 bra 	$L__BB0_43;
	setp.lt.u32 	%p14, %r6, 4;
	@%p14 bra 	$L__BB0_32;
	shl.b32 	%r49, %r71, 5;
	or.b32  	%r12, %r49, %r1;
	setp.ge.s32 	%p15, %r12, %r36;
	mov.f32 	%f117, 0f00000000;
	@%p15 bra 	$L__BB0_25;
	add.s32 	%r50, %r12, %r5;
	mul.wide.u32 	%rd38, %r50, 4;
	add.s64 	%rd39, %rd2, %rd38;
	ld.global.f32 	%f85, [%rd39];
	mul.wide.u32 	%rd40, %r12, 4;
	add.s64 	%rd41, %rd1, %rd40;
	ld.global.f32 	%f86, [%rd41];
	mul.f32 	%f117, %f85, %f86;
$L__BB0_25:
	add.f32 	%f5, %f137, %f117;
	add.s32 	%r13, %r12, 32;
	setp.ge.s32 	%p16, %r13, %r36;
	mov.f32 	%f118, 0f00000000;
	@%p16 bra 	$L__BB0_27;
	add.s32 	%r51, %r13, %r5;
	mul.wide.u32 	%rd42, %r51, 4;
	add.s64 	%rd43, %rd2, %rd42;
	ld.global.f32 	%f88, [%rd43];
	mul.wide.u32 	%rd44, %r13, 4;
	add.s64 	%rd45, %rd1, %rd44;
	ld.global.f32 	%f89, [%rd45];
	mul.f32 	%f118, %f88, %f89;
$L__BB0_27:
	add.f32 	%f8, %f5, %f118;
	add.s32 	%r14, %r12, 64;
	setp.ge.s32 	%p17, %r14, %r36;
	mov.f32 	%f119, 0f00000000;
	@%p17 bra 	$L__BB0_29;
	add.s32 	%r52, %r14, %r5;
	mul.wide.u32 	%rd46, %r52, 4;
	add.s64 	%rd47, %rd2, %rd46;
	ld.global.f32 	%f91, [%rd47];
	mul.wide.u32 	%rd48, %r14, 4;
	add.s64 	%rd49, %rd1, %rd48;
	ld.global.f32 	%f92, [%rd49];
	mul.f32 	%f119, %f91, %f92;
$L__BB0_29:
	add.f32 	%f11, %f8, %f119;
	add.s32 	%r15, %r12, 96;
	setp.ge.s32 	%p18, %r15, %r36;
	mov.f32 	%f120, 0f00000000;
	@%p18 bra 	$L__BB0_31;
	add.s32 	%r53, %r15, %r5;
	mul.wide.u32 	%rd50, %r53, 4;
	add.s64 	%rd51, %rd2, %rd50;
	ld.global.f32 	%f94, [%rd51];
	mul.wide.u32 	%rd52, %r15, 4;
	add.s64 	%rd53, %rd1, %rd52;
	ld.global.f32 	%f95, [%rd53];
	mul.f32 	%f120, %f94, %f95;
$L__BB0_31:
	add.f32 	%f137, %f11, %f120;
	add.s32 	%r71, %r71, 4;
$L__BB0_32:
	and.b32  	%r54, %r4, 3;
	setp.eq.s32 	%p19, %r54, 0;
	@%p19 bra 	$L__BB0_43;
	setp.eq.s32 	%p20, %r54, 1;
	@%p20 bra 	$L__BB0_39;
	shl.b32 	%r55, %r71, 5;
	or.b32  	%r18, %r55, %r1;
	setp.ge.s32 	%p21, %r18, %r36;
	mov.f32 	%f123, 0f00000000;
	@%p21 bra 	$L__BB0_36;
	add.s32 	%r56, %r18, %r5;
	mul.wide.u32 	%rd54, %r56, 4;
	add.s64 	%rd55, %rd2, %rd54;
	ld.global.f32 	%f98, [%rd55];
	mul.wide.u32 	%rd56, %r18, 4;
	add.s64 	%rd57, %rd1, %rd56;
	ld.global.f32 	%f99, [%rd57];
	mul.f32 	%f123, %f98, %f99;
$L__BB0_36:
	add.f32 	%f19, %f137, %f123;
	add.s32 	%r19, %r18, 32;
	setp.ge.s32 	%p22, %r19, %r36;
	mov.f32 	%f124, 0f00000000;
	@%p22 bra 	$L__BB0_38;
	add.s32 	%r57, %r19, %r5;
	mul.wide.u32 	%rd58, %r57, 4;
	add.s64 	%rd59, %rd2, %rd58;
	ld.global.f32 	%f101, [%rd59];
	mul.wide.u32 	%rd60, %r19, 4;
	add.s64 	%rd61, %rd1, %rd60;
	ld.global.f32 	%f102, [%rd61];
	mul.f32 	%f124, %f101, %f102;
$L__BB0_38:
	add.f32 	%f137, %f19, %f124;
	add.s32 	%r71, %r71, 2;
$L__BB0_39:
	and.b32  	%r58, %r3, 32;
	setp.eq.s32 	%p23, %r58, 0;
	@%p23 bra 	$L__BB0_43;
	shl.b32 	%r59, %r71, 5;
	or.b32  	%r22, %r59, %r1;
	setp.ge.s32 	%p24, %r22, %r36;
	mov.f32 	%f127, 0f00000000;
	@%p24 bra 	$L__BB0_42;
	add.s32 	%r60, %r22, %r5;
	mul.wide.u32 	%rd62, %r60, 4;
	add.s64 	%rd63, %rd2, %rd62;
	ld.global.f32 	%f104, [%rd63];
	mul.wide.u32 	%rd64, %r22, 4;
	add.s64 	%rd65, %rd1, %rd64;
	ld.global.f32 	%f105, [%rd65];
	mul.f32 	%f127, %f104, %f105;
$L__BB0_42:
	add.f32 	%f137, %f137, %f127;
$L__BB0_43:
	mov.b32 	%r61, %f137;
	shfl.sync.down.b32	%r62|%p25, %r61, 16, 31, -1;
	mov.b32 	%f106, %r62;
	add.f32 	%f107, %f137, %f106;
	mov.b32 	%r63, %f107;
	shfl.sync.down.b32	%r64|%p26, %r63, 8, 31, -1;
	mov.b32 	%f108, %r64;
	add.f32 	%f109, %f107, %f108;
	mov.b32 	%r65, %f109;
	shfl.sync.down.b32	%r66|%p27, %r65, 4, 31, -1;
	mov.b32 	%f110, %r66;
	add.f32 	%f111, %f109, %f110;
	mov.b32 	%r67, %f111;
	shfl.sync.down.b32	%r68|%p28, %r67, 2, 31, -1;
	mov.b32 	%f112, %r68;
	add.f32 	%f113, %f111, %f112;
	mov.b32 	%r69, %f113;
	shfl.sync.down.b32	%r70|%p29, %r69, 1, 31, -1;
	mov.b32 	%f114, %r70;
	add.f32 	%f54, %f113, %f114;
	setp.ne.s32 	%p30, %r1, 0;
	@%p30 bra 	$L__BB0_45;
	cvta.to.global.u64 	%rd66, %rd3;
	mul.wide.u32 	%rd67, %r2, 4;
	add.s64 	%rd68, %rd66, %rd67;
	st.global.f32 	[%rd68], %f54;
$L__BB0_45:
	ret;

}


// ===== COMPILED SASS (sm_100) =====

	.target	sm_100

	.elftype	@"ET_EXEC"


//--------------------- .note.nv.tkinfo           --------------------------
	.section	.note.nv.tkinfo,"",@"SHT_NOTE"
	.sectionflags	@"SHF_NOTE_NV_TKINFO"
	.tkinfo
        /*0018*/ 	.word	0x00000002
        /*0030*/ 	.string	""
        /*0030*/ 	.string	"ptxas"
        /*0030*/ 	.string	"Cuda compilation tools, release 13.0, V13.0.88"
        /*0030*/ 	.string	"Build cuda_13.0.r13.0/compiler.36424714_0"
        /*0030*/ 	.string	"-arch sm_100 -m 64 "



//--------------------- .note.nv.cuinfo           --------------------------
	.section	.note.nv.cuinfo,"",@"SHT_NOTE"
	.sectionflags	@"SHF_NOTE_NV_CUINFO"
        /*0018*/ 	.short	0x0002
        /*001a*/ 	.short	0x0064
        /*001c*/ 	.short	0x0082
	.zero		2


//--------------------- .nv.info                  --------------------------
	.section	.nv.info,"",@"SHT_CUDA_INFO"
	.align	4


	//----- nvinfo : EIATTR_REGCOUNT
	.align		4
        /*0000*/ 	.byte	0x04, 0x2f
        /*0002*/ 	.short	(.L_1 - .L_0)
	.align		4
.L_0:
        /*0004*/ 	.word	index@(_Z5sgemvPfS_S_ii)
        /*0008*/ 	.word	0x00000020


	//----- nvinfo : EIATTR_FRAME_SIZE
	.align		4
.L_1:
        /*000c*/ 	.byte	0x04, 0x11
        /*000e*/ 	.short	(.L_3 - .L_2)
	.align		4
.L_2:
        /*0010*/ 	.word	index@(_Z5sgemvPfS_S_ii)
        /*0014*/ 	.word	0x00000000


	//----- nvinfo : EIATTR_MIN_STACK_SIZE
	.align		4
.L_3:
        /*0018*/ 	.byte	0x04, 0x12
        /*001a*/ 	.short	(.L_5 - .L_4)
	.align		4
.L_4:
        /*001c*/ 	.word	index@(_Z5sgemvPfS_S_ii)
        /*0020*/ 	.word	0x00000000
.L_5:


//--------------------- .nv.compat                --------------------------
	.section	.nv.compat,"",@"SHT_CUDA_COMPAT_INFO"
	.align	4
        /*0000*/ 	.byte	0x02, 0x09, 0x00, 0x00, 0x02, 0x02, 0x01, 0x00, 0x02, 0x05, 0x05, 0x00, 0x03, 0x07, 0x01, 0x01
        /*0010*/ 	.byte	0x02, 0x03, 0x00, 0x00, 0x02, 0x06, 0x01, 0x00, 0x04, 0x0b, 0x08, 0x00, 0x09, 0x00, 0x00, 0x00
        /*0020*/ 	.byte	0x00, 0x00, 0x00, 0x00


//--------------------- .nv.info._Z5sgemvPfS_S_ii --------------------------
	.section	.nv.info._Z5sgemvPfS_S_ii,"",@"SHT_CUDA_INFO"
	.sectionflags	@""
	.align	4


	//----- nvinfo : EIATTR_CUDA_API_VERSION
	.align		4
        /*0000*/ 	.byte	0x04, 0x37
        /*0002*/ 	.short	(.L_7 - .L_6)
.L_6:
        /*0004*/ 	.word	0x00000082


	//----- nvinfo : EIATTR_KPARAM_INFO
	.align		4
.L_7:
        /*0008*/ 	.byte	0x04, 0x17
        /*000a*/ 	.short	(.L_9 - .L_8)
.L_8:
        /*000c*/ 	.word	0x00000000
        /*0010*/ 	.short	0x0004
        /*0012*/ 	.short	0x001c
        /*0014*/ 	.byte	0x00, 0xf0, 0x11, 0x00


	//----- nvinfo : EIATTR_KPARAM_INFO
	.align		4
.L_9:
        /*0018*/ 	.byte	0x04, 0x17
        /*001a*/ 	.short	(.L_11 - .L_10)
.L_10:
        /*001c*/ 	.word	0x00000000
        /*0020*/ 	.short	0x0003
        /*0022*/ 	.short	0x0018
        /*0024*/ 	.byte	0x00, 0xf0, 0x11, 0x00


	//----- nvinfo : EIATTR_KPARAM_INFO
	.align		4
.L_11:
        /*0028*/ 	.byte	0x04, 0x17
        /*002a*/ 	.short	(.L_13 - .L_12)
.L_12:
        /*002c*/ 	.word	0x00000000
        /*0030*/ 	.short	0x0002
        /*0032*/ 	.short	0x0010
        /*0034*/ 	.byte	0x00, 0xf5, 0x21, 0x00


	//----- nvinfo : EIATTR_KPARAM_INFO
	.align		4
.L_13:
        /*0038*/ 	.byte	0x04, 0x17
        /*003a*/ 	.short	(.L_15 - .L_14)
.L_14:
        /*003c*/ 	.word	0x00000000
        /*0040*/ 	.short	0x0001
        /*0042*/ 	.short	0x0008
        /*0044*/ 	.byte	0x00, 0xf5, 0x21, 0x00


	//----- nvinfo : EIATTR_KPARAM_INFO
	.align		4
.L_15:
        /*0048*/ 	.byte	0x04, 0x17
        /*004a*/ 	.short	(.L_17 - .L_16)
.L_16:
        /*004c*/ 	.word	0x00000000
        /*0050*/ 	.short	0x0000
        /*0052*/ 	.short	0x0000
        /*0054*/ 	.byte	0x00, 0xf5, 0x21, 0x00


	//----- nvinfo : EIATTR_SPARSE_MMA_MASK
	.align		4
.L_17:
        /*0058*/ 	.byte	0x03, 0x50
        /*005a*/ 	.short	0x0000


	//----- nvinfo : EIATTR_MAXREG_COUNT
	.align		4
        /*005c*/ 	.byte	0x03, 0x1b
        /*005e*/ 	.short	0x00ff


	//----- nvinfo : EIATTR_MERCURY_ISA_VERSION
	.align		4
        /*0060*/ 	.byte	0x03, 0x5f
        /*0062*/ 	.short	0x0101


	//----- nvinfo : EIATTR_COOP_GROUP_MASK_REGIDS
	.align		4
        /*0064*/ 	.byte	0x04, 0x29
        /*0066*/ 	.short	(.L_19 - .L_18)


	//   ....[0]....
.L_18:
        /*0068*/ 	.word	0xffffffff


	//   ....[1]....
        /*006c*/ 	.word	0xffffffff


	//   ....[2]....
        /*0070*/ 	.word	0xffffffff


	//   ....[3]....
        /*0074*/ 	.word	0xffffffff


	//   ....[4]....
        /*0078*/ 	.word	0xffffffff


	//----- nvinfo : EIATTR_COOP_GROUP_INSTR_OFFSETS
	.align		4
.L_19:
        /*007c*/ 	.byte	0x04, 0x28
        /*007e*/ 	.short	(.L_21 - .L_20)


	//   ....[0]....
.L_20:
        /*0080*/ 	.word	0x00001400


	//   ....[1]....
        /*0084*/ 	.word	0x00001430


	//   ....[2]....
        /*0088*/ 	.word	0x00001450


	//   ....[3]....
        /*008c*/ 	.word	0x00001470


	//   ....[4]....
        /*0090*/ 	.word	0x00001490


	//----- nvinfo : EIATTR_VRC_CTA_INIT_COUNT
	.align		4
.L_21:
        /*0094*/ 	.byte	0x02, 0x4a
	.zero		1
	.zero		1


	//----- nvinfo : EIATTR_EXIT_INSTR_OFFSETS
	.align		4
        /*0098*/ 	.byte	0x04, 0x1c
        /*009a*/ 	.short	(.L_23 - .L_22)


	//   ....[0]....
.L_22:
        /*009c*/ 	.word	0x00000040


	//   ....[1]....
        /*00a0*/ 	.word	0x000014a0


	//   ....[2]....
        /*00a4*/ 	.word	0x000014f0


	//----- nvinfo : EIATTR_CRS_STACK_SIZE
	.align		4
.L_23:
        /*00a8*/ 	.byte	0x04, 0x1e
        /*00aa*/ 	.short	(.L_25 - .L_24)
.L_24:
        /*00ac*/ 	.word	0x00000000


	//----- nvinfo : EIATTR_CBANK_PARAM_SIZE
	.align		4
.L_25:
        /*00b0*/ 	.byte	0x03, 0x19
        /*00b2*/ 	.short	0x0020


	//----- nvinfo : EIATTR_PARAM_CBANK
	.align		4
        /*00b4*/ 	.byte	0x04, 0x0a
        /*00b6*/ 	.short	(.L_27 - .L_26)
	.align		4
.L_26:
        /*00b8*/ 	.word	index@(.nv.constant0._Z5sgemvPfS_S_ii)
        /*00bc*/ 	.short	0x0380
        /*00be*/ 	.short	0x0020


	//----- nvinfo : EIATTR_SW_WAR
	.align		4
.L_27:
        /*00c0*/ 	.byte	0x04, 0x36
        /*00c2*/ 	.short	(.L_29 - .L_28)
.L_28:
        /*00c4*/ 	.word	0x00000008
.L_29:


//--------------------- .nv.callgraph             --------------------------
	.section	.nv.callgraph,"",@"SHT_CUDA_CALLGRAPH"
	.align	4
	.sectionentsize	8
	.align		4
        /*0000*/ 	.word	0x00000000
	.align		4
        /*0004*/ 	.word	0xffffffff
	.align		4
        /*0008*/ 	.word	0x00000000
	.align		4
        /*000c*/ 	.word	0xfffffffe
	.align		4
        /*0010*/ 	.word	0x00000000
	.align		4
        /*0014*/ 	.word	0xfffffffd
	.align		4
        /*0018*/ 	.word	0x00000000
	.align		4
        /*001c*/ 	.word	0xfffffffc


//--------------------- .text._Z5sgemvPfS_S_ii    --------------------------
	.section	.text._Z5sgemvPfS_S_ii,"ax",@progbits
	.align	128
        .global         _Z5sgemvPfS_S_ii
        .type           _Z5sgemvPfS_S_ii,@function
        .size           _Z5sgemvPfS_S_ii,(.L_x_8 - _Z5sgemvPfS_S_ii)
        .other          _Z5sgemvPfS_S_ii,@"STO_CUDA_ENTRY STV_DEFAULT"
_Z5sgemvPfS_S_ii:
.text._Z5sgemvPfS_S_ii:
[----:B------:R-:W-:Y:S01]  /*0000*/  LDC R1, c[0x0][0x37c] ;  /* 0x0000df00ff017b82 */ /* 0x000fe20000000800 */
[----:B------:R-:W0:Y:S01]  /*0010*/  S2R R0, SR_CTAID.X ;  /* 0x0000000000007919 */ /* 0x000e220000002500 */
[----:B------:R-:W0:Y:S02]  /*0020*/  LDCU UR4, c[0x0][0x398] ;  /* 0x00007300ff0477ac */ /* 0x000e240008000800 */
[----:B0-----:R-:W-:-:S13]  /*0030*/  ISETP.GE.AND P0, PT, R0, UR4, PT ;  /* 0x0000000400007c0c */ /* 0x001fda000bf06270 */
[----:B------:R-:W-:Y:S05]  /*0040*/  @P0 EXIT ;  /* 0x000000000000094d */ /* 0x000fea0003800000 */
[----:B------:R-:W0:Y:S01]  /*0050*/  S2R R3, SR_TID.X ;  /* 0x0000000000037919 */ /* 0x000e220000002100 */
[----:B------:R-:W1:Y:S01]  /*0060*/  LDCU UR6, c[0x0][0x39c] ;  /* 0x00007380ff0677ac */ /* 0x000e620008000800 */
[----:B------:R-:W-:Y:S01]  /*0070*/  HFMA2 R5, -RZ, RZ, 0, 0 ;  /* 0x00000000ff057431 */ /* 0x000fe200000001ff */
[----:B------:R-:W2:Y:S01]  /*0080*/  LDCU.64 UR10, c[0x0][0x358] ;  /* 0x00006b00ff0a77ac */ /* 0x000ea20008000a00 */
[----:B-1----:R-:W-:Y:S01]  /*0090*/  UISETP.GE.AND UP0, UPT, UR6, 0x1, UPT ;  /* 0x000000010600788c */ /* 0x002fe2000bf06270 */
[----:B0-----:R-:W-:-:S08]  /*00a0*/  LOP3.LUT R3, R3, 0x1f, RZ, 0xc0, !PT ;  /* 0x0000001f03037812 */ /* 0x001fd000078ec0ff */
[----:B--2---:R-:W-:Y:S05]  /*00b0*/  BRA.U !UP0, `(.L_x_0) ;  /* 0x0000001108d07547 */ /* 0x004fea000b800000 */
[----:B------:R-:W-:Y:S01]  /*00c0*/  UISETP.GE.U32.AND UP0, UPT, UR6, 0xe1, UPT ;  /* 0x000000e10600788c */ /* 0x000fe2000bf06070 */
[----:B------:R-:W-:Y:S01]  /*00d0*/  CS2R R4, SRZ ;  /* 0x0000000000047805 */ /* 0x000fe2000001ff00 */
[----:B------:R-:W-:-:S04]  /*00e0*/  UIADD3 UR7, UPT, UPT, UR6, 0x1f, URZ ;  /* 0x0000001f06077890 */ /* 0x000fc8000fffe0ff */
[----:B------:R-:W-:-:S04]  /*00f0*/  USHF.R.U32.HI UR4, URZ, 0x5, UR7 ;  /* 0x00000005ff047899 */ /* 0x000fc80008011607 */
[----:B------:R-:W-:Y:S01]  /*0100*/  ULOP3.LUT UR8, UR4, 0x7, URZ, 0xc0, !UPT ;  /* 0x0000000704087892 */ /* 0x000fe2000f8ec0ff */
[----:B------:R-:W-:Y:S11]  /*0110*/  BRA.U !UP0, `(.L_x_1) ;  /* 0x0000000d082c7547 */ /* 0x000ff6000b800000 */
[----:B------:R-:W-:Y:S01]  /*0120*/  LOP3.LUT R2, R3, 0x80, RZ, 0xfc, !PT ;  /* 0x0000008003027812 */ /* 0x000fe200078efcff */
[----:B------:R-:W0:Y:S01]  /*0130*/  LDC.64 R8, c[0x0][0x380] ;  /* 0x0000e000ff087b82 */ /* 0x000e220000000a00 */
[----:B------:R-:W-:Y:S02]  /*0140*/  IMAD R6, R0, UR6, R3 ;  /* 0x0000000600067c24 */ /* 0x000fe4000f8e0203 */
[----:B------:R-:W-:-:S04]  /*0150*/  IADD3 R5, PT, PT, R2, -0x60, RZ ;  /* 0xffffffa002057810 */ /* 0x000fc80007ffe0ff */
[----:B------:R-:W-:Y:S01]  /*0160*/  ISETP.GE.AND P2, PT, R5, UR6, PT ;  /* 0x0000000605007c0c */ /* 0x000fe2000bf46270 */
[----:B------:R-:W1:Y:S08]  /*0170*/  LDC.64 R10, c[0x0][0x388] ;  /* 0x0000e200ff0a7b82 */ /* 0x000e700000000a00 */
[----:B------:R-:W2:Y:S04]  /*0180*/  LDC.64 R12, c[0x0][0x380] ;  /* 0x0000e000ff0c7b82 */ /* 0x000ea80000000a00 */
[----:B------:R-:W-:-:S02]  /*0190*/  @!P2 IADD3 R7, PT, PT, R6, 0x20, RZ ;  /* 0x000000200607a810 */ /* 0x000fc40007ffe0ff */
[----:B------:R-:W-:Y:S02]  /*01a0*/  MOV R23, RZ ;  /* 0x000000ff00177202 */ /* 0x000fe40000000f00 */
[----:B------:R-:W3:Y:S01]  /*01b0*/  LDC.64 R26, c[0x0][0x388] ;  /* 0x0000e200ff1a7b82 */ /* 0x000ee20000000a00 */
[----:B0-----:R-:W-:-:S06]  /*01c0*/  @!P2 IMAD.WIDE.U32 R8, R7, 0x4, R8 ;  /* 0x000000040708a825 */ /* 0x001fcc00078e0008 */
[----:B------:R-:W4:Y:S01]  /*01d0*/  @!P2 LDG.E R8, desc[UR10][R8.64] ;  /* 0x0000000a0808a981 */ /* 0x000f22000c1e1900 */
[----:B-1----:R-:W-:Y:S01]  /*01e0*/  @!P2 IMAD.WIDE.U32 R10, R5, 0x4, R10 ;  /* 0x00000004050aa825 */ /* 0x002fe200078e000a */
[----:B------:R-:W0:Y:S04]  /*01f0*/  LDC.64 R28, c[0x0][0x380] ;  /* 0x0000e000ff1c7b82 */ /* 0x000e280000000a00 */
[----:B------:R-:W4:Y:S01]  /*0200*/  @!P2 LDG.E R15, desc[UR10][R10.64] ;  /* 0x0000000a0a0fa981 */ /* 0x000f22000c1e1900 */
[----:B------:R-:W-:-:S03]  /*0210*/  ISETP.GE.AND P0, PT, R2, UR6, PT ;  /* 0x0000000602007c0c */ /* 0x000fc6000bf06270 */
[----:B------:R-:W1:Y:S01]  /*0220*/  LDC.64 R4, c[0x0][0x388] ;  /* 0x0000e200ff047b82 */ /* 0x000e620000000a00 */
[----:B------:R-:W-:-:S07]  /*0230*/  IADD3 R21, PT, PT, R2, -0x40, RZ ;  /* 0xffffffc002157810 */ /* 0x000fce0007ffe0ff */
[----:B------:R-:W5:Y:S02]  /*0240*/  LDC.64 R24, c[0x0][0x388] ;  /* 0x0000e200ff187b82 */ /* 0x000f640000000a00 */
[----:B------:R-:W-:-:S05]  /*0250*/  @!P0 IADD3 R17, PT, PT, R6, 0x80, RZ ;  /* 0x0000008006118810 */ /* 0x000fca0007ffe0ff */
[----:B--2---:R-:W-:Y:S02]  /*0260*/  @!P0 IMAD.WIDE.U32 R12, R17, 0x4, R12 ;  /* 0x00000004110c8825 */ /* 0x004fe400078e000c */
[----:B------:R-:W2:Y:S03]  /*0270*/  LDC.64 R16, c[0x0][0x380] ;  /* 0x0000e000ff107b82 */ /* 0x000ea60000000a00 */
[----:B------:R3:W5:Y:S01]  /*0280*/  @!P0 LDG.E R11, desc[UR10][R12.64] ;  /* 0x0000000a0c0b8981 */ /* 0x000762000c1e1900 */
[C---:B-1----:R-:W-:Y:S01]  /*0290*/  @!P0 IMAD.WIDE.U32 R4, R2.reuse, 0x4, R4 ;  /* 0x0000000402048825 */ /* 0x042fe200078e0004 */
[----:B------:R-:W-:-:S04]  /*02a0*/  IADD3 R7, PT, PT, R2, -0x80, RZ ;  /* 0xffffff8002077810 */ /* 0x000fc80007ffe0ff */
[----:B------:R1:W5:Y:S01]  /*02b0*/  @!P0 LDG.E R20, desc[UR10][R4.64] ;  /* 0x0000000a04148981 */ /* 0x000362000c1e1900 */
[----:B---3--:R-:W3:Y:S01]  /*02c0*/  LDC.64 R12, c[0x0][0x380] ;  /* 0x0000e000ff0c7b82 */ /* 0x008ee20000000a00 */
[C---:B------:R-:W-:Y:S02]  /*02d0*/  IADD3 R19, PT, PT, R2.reuse, -0x20, RZ ;  /* 0xffffffe002137810 */ /* 0x040fe40007ffe0ff */
[----:B------:R-:W-:Y:S02]  /*02e0*/  ISETP.GE.AND P1, PT, R7, UR6, PT ;  /* 0x0000000607007c0c */ /* 0x000fe4000bf26270 */
[----:B-1----:R-:W-:-:S04]  /*02f0*/  IADD3 R5, PT, PT, R2, 0x20, RZ ;  /* 0x0000002002057810 */ /* 0x002fc80007ffe0ff */
[----:B------:R-:W-:Y:S02]  /*0300*/  ISETP.GE.AND P4, PT, R5, UR6, PT ;  /* 0x0000000605007c0c */ /* 0x000fe4000bf86270 */
[----:B------:R-:W-:-:S05]  /*0310*/  ISETP.GE.AND P3, PT, R19, UR6, PT ;  /* 0x0000000613007c0c */ /* 0x000fca000bf66270 */
[----:B------:R-:W-:-:S04]  /*0320*/  @!P1 IMAD.WIDE.U32 R26, R7, 0x4, R26 ;  /* 0x00000004071a9825 */ /* 0x000fc800078e001a */
[C---:B0-----:R-:W-:Y:S01]  /*0330*/  @!P1 IMAD.WIDE.U32 R28, R6.reuse, 0x4, R28 ;  /* 0x00000004061c9825 */ /* 0x041fe200078e001c */
[----:B------:R0:W5:Y:S04]  /*0340*/  @!P1 LDG.E R4, desc[UR10][R26.64] ;  /* 0x0000000a1a049981 */ /* 0x000168000c1e1900 */
[----:B------:R1:W5:Y:S01]  /*0350*/  @!P1 LDG.E R7, desc[UR10][R28.64] ;  /* 0x0000000a1c079981 */ /* 0x000362000c1e1900 */
[----:B------:R-:W-:Y:S01]  /*0360*/  @!P3 IADD3 R18, PT, PT, R6, 0x60, RZ ;  /* 0x000000600612b810 */ /* 0x000fe20007ffe0ff */
[----:B0-----:R-:W0:Y:S01]  /*0370*/  LDC.64 R26, c[0x0][0x388] ;  /* 0x0000e200ff1a7b82 */ /* 0x001e220000000a00 */
[----:B-1----:R-:W-:-:S04]  /*0380*/  IADD3 R29, PT, PT, R2, 0x40, RZ ;  /* 0x00000040021d7810 */ /* 0x002fc80007ffe0ff */
[----:B------:R-:W-:Y:S01]  /*0390*/  ISETP.GE.AND P5, PT, R29, UR6, PT ;  /* 0x000000061d007c0c */ /* 0x000fe2000bfa6270 */
[----:B0-----:R-:W-:-:S05]  /*03a0*/  @!P4 IMAD.WIDE.U32 R26, R5, 0x4, R26 ;  /* 0x00000004051ac825 */ /* 0x001fca00078e001a */
[----:B------:R-:W5:Y:S01]  /*03b0*/  @!P4 LDG.E R5, desc[UR10][R26.64] ;  /* 0x0000000a1a05c981 */ /* 0x000f62000c1e1900 */
[----:B----4-:R-:W-:Y:S02]  /*03c0*/  @!P2 FMUL R23, R8, R15 ;  /* 0x0000000f0817a220 */ /* 0x010fe40000400000 */
[----:B------:R-:W0:Y:S01]  /*03d0*/  LDC.64 R8, c[0x0][0x388] ;  /* 0x0000e200ff087b82 */ /* 0x000e220000000a00 */
[----:B------:R-:W-:-:S07]  /*03e0*/  ISETP.GE.AND P2, PT, R21, UR6, PT ;  /* 0x0000000615007c0c */ /* 0x000fce000bf46270 */
[----:B------:R-:W1:Y:S06]  /*03f0*/  LDC.64 R14, c[0x0][0x380] ;  /* 0x0000e000ff0e7b82 */ /* 0x000e6c0000000a00 */
[----:B------:R-:W-:-:S05]  /*0400*/  @!P2 IADD3 R10, PT, PT, R6, 0x40, RZ ;  /* 0x00000040060aa810 */ /* 0x000fca0007ffe0ff */
[----:B--2---:R-:W-:Y:S01]  /*0410*/  @!P2 IMAD.WIDE.U32 R16, R10, 0x4, R16 ;  /* 0x000000040a10a825 */ /* 0x004fe200078e0010 */
[----:B------:R-:W-:-:S03]  /*0420*/  @!P4 IADD3 R10, PT, PT, R6, 0xa0, RZ ;  /* 0x000000a0060ac810 */ /* 0x000fc60007ffe0ff */
[----:B0-----:R-:W-:-:S04]  /*0430*/  @!P3 IMAD.WIDE.U32 R8, R19, 0x4, R8 ;  /* 0x000000041308b825 */ /* 0x001fc800078e0008 */
[----:B---3--:R-:W-:Y:S02]  /*0440*/  @!P4 IMAD.WIDE.U32 R12, R10, 0x4, R12 ;  /* 0x000000040a0cc825 */ /* 0x008fe400078e000c */
[----:B------:R-:W2:Y:S02]  /*0450*/  @!P3 LDG.E R9, desc[UR10][R8.64] ;  /* 0x0000000a0809b981 */ /* 0x000ea4000c1e1900 */
[----:B-1----:R-:W-:Y:S02]  /*0460*/  @!P3 IMAD.WIDE.U32 R14, R18, 0x4, R14 ;  /* 0x00000004120eb825 */ /* 0x002fe400078e000e */
[----:B------:R-:W0:Y:S02]  /*0470*/  LDC.64 R18, c[0x0][0x380] ;  /* 0x0000e000ff127b82 */ /* 0x000e240000000a00 */
[----:B-----5:R-:W-:Y:S01]  /*0480*/  @!P2 IMAD.WIDE.U32 R24, R21, 0x4, R24 ;  /* 0x000000041518a825 */ /* 0x020fe200078e0018 */
[----:B------:R1:W2:Y:S04]  /*0490*/  @!P3 LDG.E R22, desc[UR10][R14.64] ;  /* 0x0000000a0e16b981 */ /* 0x0002a8000c1e1900 */
[----:B------:R3:W4:Y:S04]  /*04a0*/  @!P4 LDG.E R8, desc[UR10][R12.64] ;  /* 0x0000000a0c08c981 */ /* 0x000728000c1e1900 */
[----:B------:R-:W5:Y:S01]  /*04b0*/  @!P2 LDG.E R21, desc[UR10][R16.64] ;  /* 0x0000000a1015a981 */ /* 0x000f62000c1e1900 */
[----:B-1----:R-:W1:Y:S03]  /*04c0*/  LDC.64 R14, c[0x0][0x380] ;  /* 0x0000e000ff0e7b82 */ /* 0x002e660000000a00 */
[----:B------:R3:W5:Y:S05]  /*04d0*/  @!P2 LDG.E R10, desc[UR10][R24.64] ;  /* 0x0000000a180aa981 */ /* 0x00076a000c1e1900 */
[----:B---3--:R-:W3:Y:S01]  /*04e0*/  LDC.64 R12, c[0x0][0x388] ;  /* 0x0000e200ff0c7b82 */ /* 0x008ee20000000a00 */
[----:B------:R-:W-:-:S07]  /*04f0*/  IADD3 R25, PT, PT, R2, 0x60, RZ ;  /* 0x0000006002197810 */ /* 0x000fce0007ffe0ff */
[----:B------:R-:W1:Y:S01]  /*0500*/  LDC.64 R16, c[0x0][0x388] ;  /* 0x0000e200ff107b82 */ /* 0x000e620000000a00 */
[----:B------:R-:W-:Y:S02]  /*0510*/  ISETP.GE.AND P6, PT, R25, UR6, PT ;  /* 0x0000000619007c0c */ /* 0x000fe4000bfc6270 */
[----:B------:R-:W-:-:S05]  /*0520*/  @!P5 IADD3 R24, PT, PT, R6, 0xc0, RZ ;  /* 0x000000c00618d810 */ /* 0x000fca0007ffe0ff */
[----:B0-----:R-:W-:-:S06]  /*0530*/  @!P5 IMAD.WIDE.U32 R18, R24, 0x4, R18 ;  /* 0x000000041812d825 */ /* 0x001fcc00078e0012 */
[----:B------:R-:W-:Y:S01]  /*0540*/  @!P6 IADD3 R24, PT, PT, R6, 0xe0, RZ ;  /* 0x000000e00618e810 */ /* 0x000fe20007ffe0ff */
[----:B------:R-:W4:Y:S01]  /*0550*/  @!P5 LDG.E R18, desc[UR10][R18.64] ;  /* 0x0000000a1212d981 */ /* 0x000f22000c1e1900 */
[----:B---3--:R-:W-:-:S04]  /*0560*/  @!P5 IMAD.WIDE.U32 R12, R29, 0x4, R12 ;  /* 0x000000041d0cd825 */ /* 0x008fc800078e000c */
[----:B-1----:R-:W-:Y:S02]  /*0570*/  @!P6 IMAD.WIDE.U32 R14, R24, 0x4, R14 ;  /* 0x00000004180ee825 */ /* 0x002fe400078e000e */
[----:B------:R-:W3:Y:S02]  /*0580*/  @!P5 LDG.E R13, desc[UR10][R12.64] ;  /* 0x0000000a0c0dd981 */ /* 0x000ee4000c1e1900 */
[----:B------:R-:W-:Y:S02]  /*0590*/  @!P6 IMAD.WIDE.U32 R16, R25, 0x4, R16 ;  /* 0x000000041910e825 */ /* 0x000fe400078e0010 */
[----:B------:R-:W3:Y:S04]  /*05a0*/  @!P6 LDG.E R14, desc[UR10][R14.64] ;  /* 0x0000000a0e0ee981 */ /* 0x000ee8000c1e1900 */
[----:B------:R-:W3:Y:S01]  /*05b0*/  @!P6 LDG.E R17, desc[UR10][R16.64] ;  /* 0x0000000a1011e981 */ /* 0x000ee2000c1e1900 */
[----:B------:R-:W-:-:S02]  /*05c0*/  HFMA2 R24, -RZ, RZ, 0, 0 ;  /* 0x00000000ff187431 */ /* 0x000fc400000001ff */
[----:B------:R-:W-:Y:S01]  /*05d0*/  @!P1 FMUL R24, R7, R4 ;  /* 0x0000000407189220 */ /* 0x000fe20000400000 */
[----:B------:R-:W-:-:S03]  /*05e0*/  HFMA2 R7, -RZ, RZ, 0, 0 ;  /* 0x00000000ff077431 */ /* 0x000fc600000001ff */
[----:B------:R-:W-:Y:S01]  /*05f0*/  FADD R24, RZ, R24 ;  /* 0x00000018ff187221 */ /* 0x000fe20000000000 */
[----:B------:R-:W-:-:S03]  /*0600*/  MOV R4, RZ ;  /* 0x000000ff00047202 */ /* 0x000fc60000000f00 */
[----:B------:R-:W-:Y:S01]  /*0610*/  FADD R23, R24, R23 ;  /* 0x0000001718177221 */ /* 0x000fe20000000000 */
[----:B------:R-:W-:-:S04]  /*0620*/  ULOP3.LUT UR9, UR4, 0x3fffff8, URZ, 0xc0, !UPT ;  /* 0x03fffff804097892 */ /* 0x000fc8000f8ec0ff */
[----:B------:R-:W-:-:S04]  /*0630*/  UIADD3 UR5, UPT, UPT, -UR9, 0x8, URZ ;  /* 0x0000000809057890 */ /* 0x000fc8000fffe1ff */
[----:B------:R-:W-:Y:S01]  /*0640*/  UISETP.NE.AND UP0, UPT, UR5, URZ, UPT ;  /* 0x000000ff0500728c */ /* 0x000fe2000bf05270 */
[----:B--2---:R-:W-:Y:S01]  /*0650*/  @!P3 FMUL R7, R22, R9 ;  /* 0x000000091607b220 */ /* 0x004fe20000400000 */
[----:B-----5:R-:W-:-:S04]  /*0660*/  @!P2 FMUL R4, R21, R10 ;  /* 0x0000000a1504a220 */ /* 0x020fc80000400000 */
[----:B------:R-:W-:Y:S01]  /*0670*/  FADD R4, R23, R4 ;  /* 0x0000000417047221 */ /* 0x000fe20000000000 */
[----:B------:R-:W-:-:S03]  /*0680*/  MOV R10, RZ ;  /* 0x000000ff000a7202 */ /* 0x000fc60000000f00 */
[----:B------:R-:W-:Y:S01]  /*0690*/  FADD R7, R4, R7 ;  /* 0x0000000704077221 */ /* 0x000fe20000000000 */
[----:B------:R-:W-:Y:S02]  /*06a0*/  HFMA2 R4, -RZ, RZ, 0, 0 ;  /* 0x00000000ff047431 */ /* 0x000fe400000001ff */
[----:B------:R-:W-:-:S04]  /*06b0*/  @!P0 FMUL R10, R11, R20 ;  /* 0x000000140b0a8220 */ /* 0x000fc80000400000 */
[----:B------:R-:W-:Y:S01]  /*06c0*/  FADD R9, R7, R10 ;  /* 0x0000000a07097221 */ /* 0x000fe20000000000 */
[----:B----4-:R-:W-:Y:S01]  /*06d0*/  @!P4 FMUL R4, R8, R5 ;  /* 0x000000050804c220 */ /* 0x010fe20000400000 */
[----:B------:R-:W-:Y:S01]  /*06e0*/  HFMA2 R7, -RZ, RZ, 0, 0 ;  /* 0x00000000ff077431 */ /* 0x000fe200000001ff */
[----:B------:R-:W-:Y:S02]  /*06f0*/  MOV R5, RZ ;  /* 0x000000ff00057202 */ /* 0x000fe40000000f00 */
[----:B------:R-:W-:Y:S01]  /*0700*/  FADD R4, R9, R4 ;  /* 0x0000000409047221 */ /* 0x000fe20000000000 */
[----:B---3--:R-:W-:-:S04]  /*0710*/  @!P5 FMUL R5, R18, R13 ;  /* 0x0000000d1205d220 */ /* 0x008fc80000400000 */
[----:B------:R-:W-:Y:S01]  /*0720*/  FADD R8, R4, R5 ;  /* 0x0000000504087221 */ /* 0x000fe20000000000 */
[----:B------:R-:W-:Y:S01]  /*0730*/  @!P6 FMUL R7, R14, R17 ;  /* 0x000000110e07e220 */ /* 0x000fe20000400000 */
[----:B------:R-:W-:-:S03]  /*0740*/  MOV R4, UR9 ;  /* 0x0000000900047c02 */ /* 0x000fc60008000f00 */
[----:B------:R-:W-:Y:S01]  /*0750*/  FADD R5, R8, R7 ;  /* 0x0000000708057221 */ /* 0x000fe20000000000 */
[----:B------:R-:W-:Y:S06]  /*0760*/  BRA.U !UP0, `(.L_x_1) ;  /* 0x0000000508987547 */ /* 0x000fec000b800000 */
[----:B------:R-:W-:Y:S01]  /*0770*/  IADD3 R2, PT, PT, R2, 0x100, RZ ;  /* 0x0000010002027810 */ /* 0x000fe20007ffe0ff */
[----:B------:R-:W0:Y:S01]  /*0780*/  LDCU UR6, c[0x0][0x39c] ;  /* 0x00007380ff0677ac */ /* 0x000e220008000800 */
[----:B------:R-:W-:-:S07]  /*0790*/  IADD3 R6, PT, PT, R6, 0x100, RZ ;  /* 0x0000010006067810 */ /* 0x000fce0007ffe0ff */
.L_x_2:
[----:B------:R-:W1:Y:S01]  /*07a0*/  LDC.64 R16, c[0x0][0x388] ;  /* 0x0000e200ff107b82 */ /* 0x000e620000000a00 */
[----:B------:R-:W-:-:S04]  /*07b0*/  IADD3 R7, PT, PT, R2, -0x80, RZ ;  /* 0xffffff8002077810 */ /* 0x000fc80007ffe0ff */
[----:B0-----:R-:W-:-:S03]  /*07c0*/  ISETP.GE.AND P3, PT, R7, UR6, PT ;  /* 0x0000000607007c0c */ /* 0x001fc6000bf66270 */
[----:B------:R-:W0:Y:S01]  /*07d0*/  LDC.64 R14, c[0x0][0x380] ;  /* 0x0000e000ff0e7b82 */ /* 0x000e220000000a00 */
[----:B------:R-:W-:-:S07]  /*07e0*/  IADD3 R9, PT, PT, R2, -0x40, RZ ;  /* 0xffffffc002097810 */ /* 0x000fce0007ffe0ff */
[----:B------:R-:W2:Y:S02]  /*07f0*/  LDC.64 R12, c[0x0][0x380] ;  /* 0x0000e000ff0c7b82 */ /* 0x000ea40000000a00 */
[----:B-1----:R-:W-:-:S06]  /*0800*/  @!P3 IMAD.WIDE.U32 R16, R7, 0x4, R16 ;  /* 0x000000040710b825 */ /* 0x002fcc00078e0010 */
[----:B------:R-:W1:Y:S01]  /*0810*/  LDC.64 R26, c[0x0][0x388] ;  /* 0x0000e200ff1a7b82 */ /* 0x000e620000000a00 */
[----:B------:R-:W3:Y:S01]  /*0820*/  @!P3 LDG.E R10, desc[UR10][R16.64] ;  /* 0x0000000a100ab981 */ /* 0x000ee2000c1e1900 */
[----:B0-----:R-:W-:Y:S01]  /*0830*/  @!P3 IMAD.WIDE.U32 R14, R6, 0x4, R14 ;  /* 0x00000004060eb825 */ /* 0x001fe200078e000e */
[----:B------:R-:W-:-:S05]  /*0840*/  IADD3 R23, PT, PT, R2, -0x60, RZ ;  /* 0xffffffa002177810 */ /* 0x000fca0007ffe0ff */
[----:B------:R-:W0:Y:S01]  /*0850*/  LDC.64 R20, c[0x0][0x388] ;  /* 0x0000e200ff147b82 */ /* 0x000e220000000a00 */
[----:B------:R4:W3:Y:S01]  /*0860*/  @!P3 LDG.E R11, desc[UR10][R14.64] ;  /* 0x0000000a0e0bb981 */ /* 0x0008e2000c1e1900 */
[----:B------:R-:W-:Y:S02]  /*0870*/  ISETP.GE.AND P1, PT, R9, UR6, PT ;  /* 0x0000000609007c0c */ /* 0x000fe4000bf26270 */
[----:B------:R-:W-:-:S04]  /*0880*/  ISETP.GE.AND P2, PT, R23, UR6, PT ;  /* 0x0000000617007c0c */ /* 0x000fc8000bf46270 */
[----:B------:R-:W5:Y:S01]  /*0890*/  LDC.64 R24, c[0x0][0x380] ;  /* 0x0000e000ff187b82 */ /* 0x000f620000000a00 */
[----:B------:R-:W-:-:S07]  /*08a0*/  MOV R8, RZ ;  /* 0x000000ff00087202 */ /* 0x000fce0000000f00 */
[----:B------:R-:W5:Y:S01]  /*08b0*/  LDC.64 R18, c[0x0][0x380] ;  /* 0x0000e000ff127b82 */ /* 0x000f620000000a00 */
[----:B----4-:R-:W-:-:S05]  /*08c0*/  @!P1 IADD3 R15, PT, PT, R6, 0x40, RZ ;  /* 0x00000040060f9810 */ /* 0x010fca0007ffe0ff */
[----:B--2---:R-:W-:Y:S01]  /*08d0*/  @!P1 IMAD.WIDE.U32 R12, R15, 0x4, R12 ;  /* 0x000000040f0c9825 */ /* 0x004fe200078e000c */
[----:B------:R-:W-:Y:S01]  /*08e0*/  IADD3 R7, PT, PT, R2, -0x20, RZ ;  /* 0xffffffe002077810 */ /* 0x000fe20007ffe0ff */
[----:B------:R-:W2:Y:S03]  /*08f0*/  LDC.64 R14, c[0x0][0x380] ;  /* 0x0000e000ff0e7b82 */ /* 0x000ea60000000a00 */
[----:B------:R4:W2:Y:S01]  /*0900*/  @!P1 LDG.E R22, desc[UR10][R12.64] ;  /* 0x0000000a0c169981 */ /* 0x0008a2000c1e1900 */
[----:B------:R-:W-:Y:S01]  /*0910*/  ISETP.GE.AND P0, PT, R7, UR6, PT ;  /* 0x0000000607007c0c */ /* 0x000fe2000bf06270 */
[----:B-1----:R-:W-:Y:S01]  /*0920*/  @!P2 IMAD.WIDE.U32 R26, R23, 0x4, R26 ;  /* 0x00000004171aa825 */ /* 0x002fe200078e001a */
[C---:B------:R-:W-:Y:S02]  /*0930*/  @!P2 IADD3 R17, PT, PT, R6.reuse, 0x20, RZ ;  /* 0x000000200611a810 */ /* 0x040fe40007ffe0ff */
[----:B------:R-:W1:Y:S02]  /*0940*/  LDC.64 R28, c[0x0][0x380] ;  /* 0x0000e000ff1c7b82 */ /* 0x000e640000000a00 */
[----:B------:R5:W2:Y:S06]  /*0950*/  @!P2 LDG.E R23, desc[UR10][R26.64] ;  /* 0x0000000a1a17a981 */ /* 0x000aac000c1e1900 */
[----:B----4-:R-:W4:Y:S01]  /*0960*/  LDC.64 R12, c[0x0][0x388] ;  /* 0x0000e200ff0c7b82 */ /* 0x010f220000000a00 */
[----:B0-----:R-:W-:Y:S01]  /*0970*/  @!P1 IMAD.WIDE.U32 R20, R9, 0x4, R20 ;  /* 0x0000000409149825 */ /* 0x001fe200078e0014 */
[----:B------:R-:W-:-:S06]  /*0980*/  @!P0 IADD3 R9, PT, PT, R6, 0x60, RZ ;  /* 0x0000006006098810 */ /* 0x000fcc0007ffe0ff */
[----:B-----5:R-:W0:Y:S01]  /*0990*/  LDC.64 R26, c[0x0][0x388] ;  /* 0x0000e200ff1a7b82 */ /* 0x020e220000000a00 */
[----:B------:R-:W-:Y:S01]  /*09a0*/  @!P2 IMAD.WIDE.U32 R24, R17, 0x4, R24 ;  /* 0x000000041118a825 */ /* 0x000fe200078e0018 */
[C---:B------:R-:W-:Y:S01]  /*09b0*/  IADD3 R17, PT, PT, R2.reuse, 0x20, RZ ;  /* 0x0000002002117810 */ /* 0x040fe20007ffe0ff */
[----:B------:R-:W5:Y:S02]  /*09c0*/  @!P1 LDG.E R21, desc[UR10][R20.64] ;  /* 0x0000000a14159981 */ /* 0x000f64000c1e1900 */
[----:B------:R-:W-:Y:S01]  /*09d0*/  @!P0 IMAD.WIDE.U32 R18, R9, 0x4, R18 ;  /* 0x0000000409128825 */ /* 0x000fe200078e0012 */
[----:B------:R-:W-:Y:S01]  /*09e0*/  ISETP.GE.AND P4, PT, R17, UR6, PT ;  /* 0x0000000611007c0c */ /* 0x000fe2000bf86270 */
[----:B------:R1:W5:Y:S04]  /*09f0*/  @!P2 LDG.E R24, desc[UR10][R24.64] ;  /* 0x0000000a1818a981 */ /* 0x000368000c1e1900 */
[----:B------:R1:W5:Y:S02]  /*0a00*/  @!P0 LDG.E R20, desc[UR10][R18.64] ;  /* 0x0000000a12148981 */ /* 0x000364000c1e1900 */
[----:B-1----:R-:W-:-:S02]  /*0a10*/  IADD3 R25, PT, PT, R2, 0x60, RZ ;  /* 0x0000006002197810 */ /* 0x002fc40007ffe0ff */
[----:B------:R-:W-:-:S04]  /*0a20*/  IADD3 R19, PT, PT, R2, 0x40, RZ ;  /* 0x0000004002137810 */ /* 0x000fc80007ffe0ff */
[----:B0-----:R-:W-:Y:S02]  /*0a30*/  @!P4 IMAD.WIDE.U32 R26, R17, 0x4, R26 ;  /* 0x00000004111ac825 */ /* 0x001fe400078e001a */
[----:B------:R-:W0:Y:S01]  /*0a40*/  LDC.64 R16, c[0x0][0x380] ;  /* 0x0000e000ff107b82 */ /* 0x000e220000000a00 */
[----:B------:R-:W-:Y:S02]  /*0a50*/  ISETP.GE.AND P5, PT, R19, UR6, PT ;  /* 0x0000000613007c0c */ /* 0x000fe4000bfa6270 */
[----:B------:R-:W-:Y:S01]  /*0a60*/  ISETP.GE.AND P6, PT, R25, UR6, PT ;  /* 0x0000000619007c0c */ /* 0x000fe2000bfc6270 */
[----:B------:R-:W5:Y:S10]  /*0a70*/  @!P4 LDG.E R26, desc[UR10][R26.64] ;  /* 0x0000000a1a1ac981 */ /* 0x000f74000c1e1900 */
[----:B------:R-:W-:Y:S01]  /*0a80*/  @!P5 IADD3 R18, PT, PT, R6, 0xc0, RZ ;  /* 0x000000c00612d810 */ /* 0x000fe20007ffe0ff */
[----:B---3--:R-:W-:-:S02]  /*0a90*/  @!P3 FMUL R8, R11, R10 ;  /* 0x0000000a0b08b220 */ /* 0x008fc40000400000 */
[----:B------:R-:W1:Y:S01]  /*0aa0*/  LDC.64 R10, c[0x0][0x388] ;  /* 0x0000e200ff0a7b82 */ /* 0x000e620000000a00 */
[----:B------:R-:W-:-:S13]  /*0ab0*/  ISETP.GE.AND P3, PT, R2, UR6, PT ;  /* 0x0000000602007c0c */ /* 0x000fda000bf66270 */
[----:B------:R-:W-:Y:S01]  /*0ac0*/  @!P3 IADD3 R9, PT, PT, R6, 0x80, RZ ;  /* 0x000000800609b810 */ /* 0x000fe20007ffe0ff */
[----:B----4-:R-:W-:-:S04]  /*0ad0*/  @!P3 IMAD.WIDE.U32 R12, R2, 0x4, R12 ;  /* 0x00000004020cb825 */ /* 0x010fc800078e000c */
[----:B--2---:R-:W-:Y:S02]  /*0ae0*/  @!P3 IMAD.WIDE.U32 R14, R9, 0x4, R14 ;  /* 0x00000004090eb825 */ /* 0x004fe400078e000e */
[----:B------:R2:W3:Y:S02]  /*0af0*/  @!P3 LDG.E R9, desc[UR10][R12.64] ;  /* 0x0000000a0c09b981 */ /* 0x0004e4000c1e1900 */
[----:B-1----:R-:W-:-:S06]  /*0b00*/  @!P0 IMAD.WIDE.U32 R10, R7, 0x4, R10 ;  /* 0x00000004070a8825 */ /* 0x002fcc00078e000a */
[----:B------:R-:W4:Y:S01]  /*0b10*/  @!P0 LDG.E R11, desc[UR10][R10.64] ;  /* 0x0000000a0a0b8981 */ /* 0x000f22000c1e1900 */
[----:B--2---:R-:W1:Y:S03]  /*0b20*/  LDC.64 R12, c[0x0][0x380] ;  /* 0x0000e000ff0c7b82 */ /* 0x004e660000000a00 */
[----:B------:R2:W3:Y:S05]  /*0b30*/  @!P3 LDG.E R10, desc[UR10][R14.64] ;  /* 0x0000000a0e0ab981 */ /* 0x0004ea000c1e1900 */
[----:B--2---:R-:W2:Y:S01]  /*0b40*/  LDC.64 R14, c[0x0][0x388] ;  /* 0x0000e200ff0e7b82 */ /* 0x004ea20000000a00 */
[----:B-1----:R-:W-:Y:S01]  /*0b50*/  @!P5 IMAD.WIDE.U32 R12, R18, 0x4, R12 ;  /* 0x00000004120cd825 */ /* 0x002fe200078e000c */
[----:B------:R-:W-:-:S05]  /*0b60*/  @!P6 IADD3 R18, PT, PT, R6, 0xe0, RZ ;  /* 0x000000e00612e810 */ /* 0x000fca0007ffe0ff */
[----:B0-----:R-:W-:Y:S01]  /*0b70*/  @!P6 IMAD.WIDE.U32 R16, R18, 0x4, R16 ;  /* 0x000000041210e825 */ /* 0x001fe200078e0010 */
[----:B------:R-:W-:Y:S01]  /*0b80*/  @!P4 IADD3 R7, PT, PT, R6, 0xa0, RZ ;  /* 0x000000a00607c810 */ /* 0x000fe20007ffe0ff */
[----:B------:R0:W3:Y:S02]  /*0b90*/  @!P5 LDG.E R12, desc[UR10][R12.64] ;  /* 0x0000000a0c0cd981 */ /* 0x0000e4000c1e1900 */
[----:B--2---:R-:W-:Y:S02]  /*0ba0*/  @!P5 IMAD.WIDE.U32 R14, R19, 0x4, R14 ;  /* 0x00000004130ed825 */ /* 0x004fe400078e000e */
[----:B------:R-:W2:Y:S01]  /*0bb0*/  @!P6 LDG.E R16, desc[UR10][R16.64] ;  /* 0x0000000a1010e981 */ /* 0x000ea2000c1e1900 */
[----:B------:R-:W1:Y:S01]  /*0bc0*/  LDC.64 R18, c[0x0][0x388] ;  /* 0x0000e200ff127b82 */ /* 0x000e620000000a00 */
[----:B------:R-:W-:Y:S02]  /*0bd0*/  @!P4 IMAD.WIDE.U32 R28, R7, 0x4, R28 ;  /* 0x00000004071cc825 */ /* 0x000fe400078e001c */
[----:B------:R4:W2:Y:S04]  /*0be0*/  @!P5 LDG.E R15, desc[UR10][R14.64] ;  /* 0x0000000a0e0fd981 */ /* 0x0008a8000c1e1900 */
[----:B------:R-:W2:Y:S01]  /*0bf0*/  @!P4 LDG.E R7, desc[UR10][R28.64] ;  /* 0x0000000a1c07c981 */ /* 0x000ea2000c1e1900 */
[----:B-1----:R-:W-:-:S06]  /*0c00*/  @!P6 IMAD.WIDE.U32 R18, R25, 0x4, R18 ;  /* 0x000000041912e825 */ /* 0x002fcc00078e0012 */
[----:B------:R-:W2:Y:S01]  /*0c10*/  @!P6 LDG.E R19, desc[UR10][R18.64] ;  /* 0x0000000a1213e981 */ /* 0x000ea2000c1e1900 */
[----:B------:R-:W-:Y:S02]  /*0c20*/  HFMA2 R25, -RZ, RZ, 0, 0 ;  /* 0x00000000ff197431 */ /* 0x000fe400000001ff */
[----:B------:R-:W-:Y:S01]  /*0c30*/  FADD R8, R8, R5 ;  /* 0x0000000508087221 */ /* 0x000fe20000000000 */
[----:B-----5:R-:W-:Y:S01]  /*0c40*/  @!P2 FMUL R25, R24, R23 ;  /* 0x000000171819a220 */ /* 0x020fe20000400000 */
[----:B------:R-:W-:-:S03]  /*0c50*/  MOV R5, RZ ;  /* 0x000000ff00057202 */ /* 0x000fc60000000f00 */
[----:B------:R-:W-:Y:S01]  /*0c60*/  FADD R24, R8, R25 ;  /* 0x0000001908187221 */ /* 0x000fe20000000000 */
[----:B------:R-:W-:Y:S02]  /*0c70*/  HFMA2 R8, -RZ, RZ, 0, 0 ;  /* 0x00000000ff087431 */ /* 0x000fe400000001ff */
[----:B------:R-:W-:-:S04]  /*0c80*/  @!P1 FMUL R5, R22, R21 ;  /* 0x0000001516059220 */ /* 0x000fc80000400000 */
[----:B0-----:R-:W-:Y:S01]  /*0c90*/  FADD R13, R24, R5 ;  /* 0x00000005180d7221 */ /* 0x001fe20000000000 */
[----:B------:R-:W-:Y:S01]  /*0ca0*/  MOV R5, RZ ;  /* 0x000000ff00057202 */ /* 0x000fe20000000f00 */
[----:B------:R-:W-:-:S04]  /*0cb0*/  UIADD3 UR5, UPT, UPT, UR5, 0x8, URZ ;  /* 0x0000000805057890 */ /* 0x000fc8000fffe0ff */
[----:B------:R-:W-:Y:S01]  /*0cc0*/  UISETP.NE.AND UP0, UPT, UR5, URZ, UPT ;  /* 0x000000ff0500728c */ /* 0x000fe2000bf05270 */
[----:B------:R-:W-:Y:S02]  /*0cd0*/  IADD3 R6, PT, PT, R6, 0x100, RZ ;  /* 0x0000010006067810 */ /* 0x000fe40007ffe0ff */
[----:B------:R-:W-:Y:S01]  /*0ce0*/  IADD3 R2, PT, PT, R2, 0x100, RZ ;  /* 0x0000010002027810 */ /* 0x000fe20007ffe0ff */
[----:B----4-:R-:W-:-:S04]  /*0cf0*/  @!P0 FMUL R8, R20, R11 ;  /* 0x0000000b14088220 */ /* 0x010fc80000400000 */
[----:B------:R-:W-:Y:S01]  /*0d00*/  FADD R14, R13, R8 ;  /* 0x000000080d0e7221 */ /* 0x000fe20000000000 */
[----:B------:R-:W-:Y:S02]  /*0d10*/  HFMA2 R8, -RZ, RZ, 0, 0 ;  /* 0x00000000ff087431 */ /* 0x000fe400000001ff */
[----:B---3--:R-:W-:-:S04]  /*0d20*/  @!P3 FMUL R5, R10, R9 ;  /* 0x000000090a05b220 */ /* 0x008fc80000400000 */
[----:B------:R-:W-:Y:S01]  /*0d30*/  FADD R9, R14, R5 ;  /* 0x000000050e097221 */ /* 0x000fe20000000000 */
[----:B------:R-:W-:Y:S01]  /*0d40*/  MOV R5, RZ ;  /* 0x000000ff00057202 */ /* 0x000fe20000000f00 */
[----:B--2---:R-:W-:Y:S01]  /*0d50*/  @!P5 FMUL R5, R12, R15 ;  /* 0x0000000f0c05d220 */ /* 0x004fe20000400000 */
[----:B------:R-:W-:Y:S01]  /*0d60*/  @!P4 FMUL R8, R7, R26 ;  /* 0x0000001a0708c220 */ /* 0x000fe20000400000 */
[----:B------:R-:W-:-:S03]  /*0d70*/  HFMA2 R7, -RZ, RZ, 0, 0 ;  /* 0x00000000ff077431 */ /* 0x000fc600000001ff */
[----:B------:R-:W-:-:S04]  /*0d80*/  FADD R8, R9, R8 ;  /* 0x0000000809087221 */ /* 0x000fc80000000000 */
[----:B------:R-:W-:Y:S01]  /*0d90*/  FADD R8, R8, R5 ;  /* 0x0000000508087221 */ /* 0x000fe20000000000 */
[----:B------:R-:W-:-:S04]  /*0da0*/  @!P6 FMUL R7, R16, R19 ;  /* 0x000000131007e220 */ /* 0x000fc80000400000 */
[----:B------:R-:W-:Y:S01]  /*0db0*/  FADD R5, R8, R7 ;  /* 0x0000000708057221 */ /* 0x000fe20000000000 */
[----:B------:R-:W-:Y:S06]  /*0dc0*/  BRA.U UP0, `(.L_x_2) ;  /* 0xfffffff900747547 */ /* 0x000fec000b83ffff */
.L_x_1:
[----:B------:R-:W-:-:S09]  /*0dd0*/  UISETP.NE.AND UP0, UPT, UR8, URZ, UPT ;  /* 0x000000ff0800728c */ /* 0x000fd2000bf05270 */
[----:B------:R-:W-:Y:S05]  /*0de0*/  BRA.U !UP0, `(.L_x_0) ;  /* 0x0000000508847547 */ /* 0x000fea000b800000 */
[----:B------:R-:W-:Y:S02]  /*0df0*/  UISETP.GE.U32.AND UP0, UPT, UR8, 0x4, UPT ;  /* 0x000000040800788c */ /* 0x000fe4000bf06070 */
[----:B------:R-:W-:-:S07]  /*0e00*/  ULOP3.LUT UP1, UR4, UR4, 0x3, URZ, 0xc0, !UPT ;  /* 0x0000000304047892 */ /* 0x000fce000f82c0ff */
[----:B------:R-:W-:Y:S05]  /*0e10*/  BRA.U !UP0, `(.L_x_3) ;  /* 0x0000000108c47547 */ /* 0x000fea000b800000 */
[----:B------:R-:W0:Y:S01]  /*0e20*/  LDC.64 R20, c[0x0][0x380] ;  /* 0x0000e000ff147b82 */ /* 0x000e220000000a00 */
[----:B------:R-:W-:-:S04]  /*0e30*/  LEA R2, R4, R3, 0x5 ;  /* 0x0000000304027211 */ /* 0x000fc800078e28ff */
[C---:B------:R-:W-:Y:S02]  /*0e40*/  ISETP.GE.AND P0, PT, R2.reuse, UR6, PT ;  /* 0x0000000602007c0c */ /* 0x040fe4000bf06270 */
[C---:B------:R-:W-:Y:S01]  /*0e50*/  IADD3 R27, PT, PT, R2.reuse, 0x20, RZ ;  /* 0x00000020021b7810 */ /* 0x040fe20007ffe0ff */
[----:B------:R-:W1:Y:S01]  /*0e60*/  LDC.64 R18, c[0x0][0x388] ;  /* 0x0000e200ff127b82 */ /* 0x000e620000000a00 */
[C---:B------:R-:W-:Y:S02]  /*0e70*/  IADD3 R23, PT, PT, R2.reuse, 0x40, RZ ;  /* 0x0000004002177810 */ /* 0x040fe40007ffe0ff */
[----:B------:R-:W-:Y:S02]  /*0e80*/  ISETP.GE.AND P1, PT, R27, UR6, PT ;  /* 0x000000061b007c0c */ /* 0x000fe4000bf26270 */
[----:B------:R-:W-:Y:S02]  /*0e90*/  IADD3 R25, PT, PT, R2, 0x60, RZ ;  /* 0x0000006002197810 */ /* 0x000fe40007ffe0ff */
[----:B------:R-:W-:Y:S01]  /*0ea0*/  ISETP.GE.AND P2, PT, R23, UR6, PT ;  /* 0x0000000617007c0c */ /* 0x000fe2000bf46270 */
[----:B------:R-:W2:Y:S01]  /*0eb0*/  LDC.64 R6, c[0x0][0x388] ;  /* 0x0000e200ff067b82 */ /* 0x000ea20000000a00 */
[----:B------:R-:W-:Y:S01]  /*0ec0*/  ISETP.GE.AND P3, PT, R25, UR6, PT ;  /* 0x0000000619007c0c */ /* 0x000fe2000bf66270 */
[----:B------:R-:W-:-:S06]  /*0ed0*/  @!P0 IMAD R29, R0, UR6, R2 ;  /* 0x00000006001d8c24 */ /* 0x000fcc000f8e0202 */
[----:B------:R-:W3:Y:S01]  /*0ee0*/  LDC.64 R10, c[0x0][0x380] ;  /* 0x0000e000ff0a7b82 */ /* 0x000ee20000000a00 */
[----:B0-----:R-:W-:-:S04]  /*0ef0*/  @!P0 IMAD.WIDE.U32 R20, R29, 0x4, R20 ;  /* 0x000000041d148825 */ /* 0x001fc800078e0014 */
[----:B------:R-:W-:Y:S02]  /*0f00*/  @!P1 IMAD R29, R0, UR6, R27 ;  /* 0x00000006001d9c24 */ /* 0x000fe4000f8e021b */
[----:B------:R-:W4:Y:S01]  /*0f10*/  @!P0 LDG.E R20, desc[UR10][R20.64] ;  /* 0x0000000a14148981 */ /* 0x000f22000c1e1900 */
[----:B------:R-:W0:Y:S01]  /*0f20*/  LDC.64 R14, c[0x0][0x380] ;  /* 0x0000e000ff0e7b82 */ /* 0x000e220000000a00 */
[----:B-1----:R-:W-:-:S06]  /*0f30*/  @!P0 IMAD.WIDE.U32 R18, R2, 0x4, R18 ;  /* 0x0000000402128825 */ /* 0x002fcc00078e0012 */
[----:B------:R-:W4:Y:S01]  /*0f40*/  @!P0 LDG.E R19, desc[UR10][R18.64] ;  /* 0x0000000a12138981 */ /* 0x000f22000c1e1900 */
[----:B------:R-:W1:Y:S08]  /*0f50*/  LDC.64 R8, c[0x0][0x388] ;  /* 0x0000e200ff087b82 */ /* 0x000e700000000a00 */
[----:B------:R-:W5:Y:S08]  /*0f60*/  LDC.64 R12, c[0x0][0x380] ;  /* 0x0000e000ff0c7b82 */ /* 0x000f700000000a00 */
[----:B------:R-:W5:Y:S01]  /*0f70*/  LDC.64 R16, c[0x0][0x388] ;  /* 0x0000e200ff107b82 */ /* 0x000f620000000a00 */
[----:B--2---:R-:W-:-:S04]  /*0f80*/  @!P1 IMAD.WIDE.U32 R6, R27, 0x4, R6 ;  /* 0x000000041b069825 */ /* 0x004fc800078e0006 */
[----:B---3--:R-:W-:Y:S02]  /*0f90*/  @!P1 IMAD.WIDE.U32 R10, R29, 0x4, R10 ;  /* 0x000000041d0a9825 */ /* 0x008fe400078e000a */
[----:B------:R2:W3:Y:S02]  /*0fa0*/  @!P1 LDG.E R7, desc[UR10][R6.64] ;  /* 0x0000000a06079981 */ /* 0x0004e4000c1e1900 */
[C---:B------:R-:W-:Y:S02]  /*0fb0*/  @!P2 IMAD R27, R0.reuse, UR6, R23 ;  /* 0x00000006001bac24 */ /* 0x040fe4000f8e0217 */
[----:B------:R-:W-:Y:S01]  /*0fc0*/  @!P3 IMAD R29, R0, UR6, R25 ;  /* 0x00000006001dbc24 */ /* 0x000fe2000f8e0219 */
[----:B------:R4:W3:Y:S01]  /*0fd0*/  @!P1 LDG.E R10, desc[UR10][R10.64] ;  /* 0x0000000a0a0a9981 */ /* 0x0008e2000c1e1900 */
[----:B0-----:R-:W-:-:S04]  /*0fe0*/  @!P2 IMAD.WIDE.U32 R14, R27, 0x4, R14 ;  /* 0x000000041b0ea825 */ /* 0x001fc800078e000e */
[----:B-1----:R-:W-:Y:S02]  /*0ff0*/  @!P2 IMAD.WIDE.U32 R8, R23, 0x4, R8 ;  /* 0x000000041708a825 */ /* 0x002fe400078e0008 */
[----:B------:R-:W3:Y:S02]  /*1000*/  @!P2 LDG.E R14, desc[UR10][R14.64] ;  /* 0x0000000a0e0ea981 */ /* 0x000ee4000c1e1900 */
[----:B-----5:R-:W-:Y:S02]  /*1010*/  @!P3 IMAD.WIDE.U32 R12, R29, 0x4, R12 ;  /* 0x000000041d0cb825 */ /* 0x020fe400078e000c */
[----:B------:R-:W5:Y:S02]  /*1020*/  @!P2 LDG.E R9, desc[UR10][R8.64] ;  /* 0x0000000a0809a981 */ /* 0x000f64000c1e1900 */
[----:B------:R-:W-:Y:S02]  /*1030*/  @!P3 IMAD.WIDE.U32 R16, R25, 0x4, R16 ;  /* 0x000000041910b825 */ /* 0x000fe400078e0010 */
[----:B------:R-:W5:Y:S04]  /*1040*/  @!P3 LDG.E R12, desc[UR10][R12.64] ;  /* 0x0000000a0c0cb981 */ /* 0x000f68000c1e1900 */
[----:B------:R-:W5:Y:S01]  /*1050*/  @!P3 LDG.E R17, desc[UR10][R16.64] ;  /* 0x0000000a1011b981 */ /* 0x000f62000c1e1900 */
[----:B--2---:R-:W-:Y:S01]  /*1060*/  HFMA2 R6, -RZ, RZ, 0, 0 ;  /* 0x00000000ff067431 */ /* 0x004fe200000001ff */
[----:B------:R-:W-:-:S02]  /*1070*/  MOV R2, RZ ;  /* 0x000000ff00027202 */ /* 0x000fc40000000f00 */
[----:B------:R-:W-:Y:S01]  /*1080*/  IADD3 R4, PT, PT, R4, 0x4, RZ ;  /* 0x0000000404047810 */ /* 0x000fe20007ffe0ff */
[----:B----4-:R-:W-:-:S04]  /*1090*/  @!P0 FMUL R2, R20, R19 ;  /* 0x0000001314028220 */ /* 0x010fc80000400000 */
[----:B------:R-:W-:Y:S01]  /*10a0*/  FADD R11, R5, R2 ;  /* 0x00000002050b7221 */ /* 0x000fe20000000000 */
[----:B------:R-:W-:Y:S01]  /*10b0*/  HFMA2 R5, -RZ, RZ, 0, 0 ;  /* 0x00000000ff057431 */ /* 0x000fe200000001ff */
[----:B------:R-:W-:Y:S01]  /*10c0*/  MOV R2, RZ ;  /* 0x000000ff00027202 */ /* 0x000fe20000000f00 */
[----:B---3--:R-:W-:-:S04]  /*10d0*/  @!P1 FMUL R6, R10, R7 ;  /* 0x000000070a069220 */ /* 0x008fc80000400000 */
[----:B------:R-:W-:Y:S01]  /*10e0*/  FADD R11, R11, R6 ;  /* 0x000000060b0b7221 */ /* 0x000fe20000000000 */
[----:B-----5:R-:W-:-:S04]  /*10f0*/  @!P2 FMUL R2, R14, R9 ;  /* 0x000000090e02a220 */ /* 0x020fc80000400000 */
[----:B------:R-:W-:Y:S01]  /*1100*/  FADD R2, R11, R2 ;  /* 0x000000020b027221 */ /* 0x000fe20000000000 */
[----:B------:R-:W-:-:S04]  /*1110*/  @!P3 FMUL R5, R12, R17 ;  /* 0x000000110c05b220 */ /* 0x000fc80000400000 */
[----:B------:R-:W-:-:S07]  /*1120*/  FADD R5, R2, R5 ;  /* 0x0000000502057221 */ /* 0x000fce0000000000 */
.L_x_3:
[----:B------:R-:W-:Y:S05]  /*1130*/  BRA.U !UP1, `(.L_x_0) ;  /* 0x0000000109b07547 */ /* 0x000fea000b800000 */
[----:B------:R-:W-:Y:S02]  /*1140*/  UISETP.NE.AND UP0, UPT, UR4, 0x1, UPT ;  /* 0x000000010400788c */ /* 0x000fe4000bf05270 */
[----:B------:R-:W-:-:S07]  /*1150*/  ULOP3.LUT UP1, URZ, UR7, 0x20, URZ, 0xc0, !UPT ;  /* 0x0000002007ff7892 */ /* 0x000fce000f82c0ff */
[----:B------:R-:W-:Y:S05]  /*1160*/  BRA.U !UP0, `(.L_x_4) ;  /* 0x0000000108647547 */ /* 0x000fea000b800000 */
[----:B------:R-:W0:Y:S01]  /*1170*/  LDC.64 R10, c[0x0][0x380] ;  /* 0x0000e000ff0a7b82 */ /* 0x000e220000000a00 */
[----:B------:R-:W-:-:S04]  /*1180*/  LEA R19, R4, R3, 0x5 ;  /* 0x0000000304137211 */ /* 0x000fc800078e28ff */
[C---:B------:R-:W-:Y:S02]  /*1190*/  ISETP.GE.AND P0, PT, R19.reuse, UR6, PT ;  /* 0x0000000613007c0c */ /* 0x040fe4000bf06270 */
[----:B------:R-:W-:Y:S01]  /*11a0*/  IADD3 R17, PT, PT, R19, 0x20, RZ ;  /* 0x0000002013117810 */ /* 0x000fe20007ffe0ff */
[----:B------:R-:W1:Y:S03]  /*11b0*/  LDC.64 R12, c[0x0][0x388] ;  /* 0x0000e200ff0c7b82 */ /* 0x000e660000000a00 */
[----:B------:R-:W-:-:S05]  /*11c0*/  ISETP.GE.AND P1, PT, R17, UR6, PT ;  /* 0x0000000611007c0c */ /* 0x000fca000bf26270 */
[----:B------:R-:W2:Y:S02]  /*11d0*/  LDC.64 R8, c[0x0][0x380] ;  /* 0x0000e000ff087b82 */ /* 0x000ea40000000a00 */
[----:B------:R-:W-:-:S06]  /*11e0*/  @!P0 IMAD R15, R0, UR6, R19 ;  /* 0x00000006000f8c24 */ /* 0x000fcc000f8e0213 */
[----:B------:R-:W3:Y:S01]  /*11f0*/  LDC.64 R6, c[0x0][0x388] ;  /* 0x0000e200ff067b82 */ /* 0x000ee20000000a00 */
[----:B0-----:R-:W-:-:S04]  /*1200*/  @!P0 IMAD.WIDE.U32 R10, R15, 0x4, R10 ;  /* 0x000000040f0a8825 */ /* 0x001fc800078e000a */
[----:B------:R-:W-:Y:S02]  /*1210*/  @!P1 IMAD R15, R0, UR6, R17 ;  /* 0x00000006000f9c24 */ /* 0x000fe4000f8e0211 */
[----:B------:R-:W4:Y:S01]  /*1220*/  @!P0 LDG.E R10, desc[UR10][R10.64] ;  /* 0x0000000a0a0a8981 */ /* 0x000f22000c1e1900 */
[----:B-1----:R-:W-:-:S06]  /*1230*/  @!P0 IMAD.WIDE.U32 R12, R19, 0x4, R12 ;  /* 0x00000004130c8825 */ /* 0x002fcc00078e000c */
[----:B------:R-:W4:Y:S01]  /*1240*/  @!P0 LDG.E R13, desc[UR10][R12.64] ;  /* 0x0000000a0c0d8981 */ /* 0x000f22000c1e1900 */
[----:B--2---:R-:W-:-:S06]  /*1250*/  @!P1 IMAD.WIDE.U32 R8, R15, 0x4, R8 ;  /* 0x000000040f089825 */ /* 0x004fcc00078e0008 */
[----:B------:R-:W2:Y:S01]  /*1260*/  @!P1 LDG.E R8, desc[UR10][R8.64] ;  /* 0x0000000a08089981 */ /* 0x000ea2000c1e1900 */
[----:B---3--:R-:W-:-:S06]  /*1270*/  @!P1 IMAD.WIDE.U32 R6, R17, 0x4, R6 ;  /* 0x0000000411069825 */ /* 0x008fcc00078e0006 */
[----:B------:R-:W2:Y:S01]  /*1280*/  @!P1 LDG.E R7, desc[UR10][R6.64] ;  /* 0x0000000a06079981 */ /* 0x000ea2000c1e1900 */
[----:B------:R-:W-:Y:S01]  /*1290*/  HFMA2 R14, -RZ, RZ, 0, 0 ;  /* 0x00000000ff0e7431 */ /* 0x000fe200000001ff */
[----:B------:R-:W-:Y:S02]  /*12a0*/  MOV R2, RZ ;  /* 0x000000ff00027202 */ /* 0x000fe40000000f00 */
[----:B------:R-:W-:Y:S01]  /*12b0*/  IADD3 R4, PT, PT, R4, 0x2, RZ ;  /* 0x0000000204047810 */ /* 0x000fe20007ffe0ff */
[----:B----4-:R-:W-:-:S04]  /*12c0*/  @!P0 FMUL R2, R10, R13 ;  /* 0x0000000d0a028220 */ /* 0x010fc80000400000 */
[----:B------:R-:W-:Y:S01]  /*12d0*/  FADD R5, R5, R2 ;  /* 0x0000000205057221 */ /* 0x000fe20000000000 */
[----:B--2---:R-:W-:-:S04]  /*12e0*/  @!P1 FMUL R14, R8, R7 ;  /* 0x00000007080e9220 */ /* 0x004fc80000400000 */
[----:B------:R-:W-:-:S07]  /*12f0*/  FADD R5, R5, R14 ;  /* 0x0000000e05057221 */ /* 0x000fce0000000000 */
.L_x_4:
[----:B------:R-:W-:Y:S05]  /*1300*/  BRA.U !UP1, `(.L_x_0) ;  /* 0x00000001093c7547 */ /* 0x000fea000b800000 */
[----:B------:R-:W-:Y:S01]  /*1310*/  LEA R13, R4, R3, 0x5 ;  /* 0x00000003040d7211 */ /* 0x000fe200078e28ff */
[----:B------:R-:W-:Y:S01]  /*1320*/  BSSY.RECONVERGENT B0, `(.L_x_5) ;  /* 0x000000c000007945 */ /* 0x000fe20003800200 */
[----:B------:R-:W-:Y:S02]  /*1330*/  MOV R2, RZ ;  /* 0x000000ff00027202 */ /* 0x000fe40000000f00 */
[----:B------:R-:W-:-:S13]  /*1340*/  ISETP.GE.AND P0, PT, R13, UR6, PT ;  /* 0x000000060d007c0c */ /* 0x000fda000bf06270 */
[----:B------:R-:W-:Y:S05]  /*1350*/  @P0 BRA `(.L_x_6) ;  /* 0x0000000000200947 */ /* 0x000fea0003800000 */
[----:B------:R-:W0:Y:S01]  /*1360*/  LDC.64 R6, c[0x0][0x380] ;  /* 0x0000e000ff067b82 */ /* 0x000e220000000a00 */
[----:B------:R-:W-:-:S07]  /*1370*/  IMAD R11, R0, UR6, R13 ;  /* 0x00000006000b7c24 */ /* 0x000fce000f8e020d */
[----:B------:R-:W1:Y:S01]  /*1380*/  LDC.64 R8, c[0x0][0x388] ;  /* 0x0000e200ff087b82 */ /* 0x000e620000000a00 */
[----:B0-----:R-:W-:-:S06]  /*1390*/  IMAD.WIDE.U32 R6, R11, 0x4, R6 ;  /* 0x000000040b067825 */ /* 0x001fcc00078e0006 */
[----:B------:R-:W2:Y:S01]  /*13a0*/  LDG.E R6, desc[UR10][R6.64] ;  /* 0x0000000a06067981 */ /* 0x000ea2000c1e1900 */
[----:B-1----:R-:W-:-:S06]  /*13b0*/  IMAD.WIDE.U32 R8, R13, 0x4, R8 ;  /* 0x000000040d087825 */ /* 0x002fcc00078e0008 */
[----:B------:R-:W2:Y:S02]  /*13c0*/  LDG.E R9, desc[UR10][R8.64] ;  /* 0x0000000a08097981 */ /* 0x000ea4000c1e1900 */
[----:B--2---:R-:W-:-:S07]  /*13d0*/  FMUL R2, R6, R9 ;  /* 0x0000000906027220 */ /* 0x004fce0000400000 */
.L_x_6:
[----:B------:R-:W-:Y:S05]  /*13e0*/  BSYNC.RECONVERGENT B0 ;  /* 0x0000000000007941 */ /* 0x000fea0003800200 */
.L_x_5:
[----:B------:R-:W-:-:S07]  /*13f0*/  FADD R5, R5, R2 ;  /* 0x0000000205057221 */ /* 0x000fce0000000000 */
.L_x_0:
[----:B------:R-:W0:Y:S01]  /*1400*/  SHFL.DOWN PT, R2, R5, 0x10, 0x1f ;  /* 0x0a001f0005027f89 */ /* 0x000e2200000e0000 */
[----:B------:R-:W-:Y:S01]  /*1410*/  ISETP.NE.AND P0, PT, R3, RZ, PT ;  /* 0x000000ff0300720c */ /* 0x000fe20003f05270 */
[----:B0-----:R-:W-:-:S05]  /*1420*/  FADD R2, R2, R5 ;  /* 0x0000000502027221 */ /* 0x001fca0000000000 */
[----:B------:R-:W0:Y:S02]  /*1430*/  SHFL.DOWN PT, R7, R2, 0x8, 0x1f ;  /* 0x09001f0002077f89 */ /* 0x000e2400000e0000 */
[----:B0-----:R-:W-:-:S05]  /*1440*/  FADD R7, R2, R7 ;  /* 0x0000000702077221 */ /* 0x001fca0000000000 */
[----:B------:R-:W0:Y:S02]  /*1450*/  SHFL.DOWN PT, R4, R7, 0x4, 0x1f ;  /* 0x08801f0007047f89 */ /* 0x000e2400000e0000 */
[----:B0-----:R-:W-:-:S05]  /*1460*/  FADD R4, R7, R4 ;  /* 0x0000000407047221 */ /* 0x001fca0000000000 */
[----:B------:R-:W0:Y:S02]  /*1470*/  SHFL.DOWN PT, R9, R4, 0x2, 0x1f ;  /* 0x08401f0004097f89 */ /* 0x000e2400000e0000 */
[----:B0-----:R-:W-:-:S05]  /*1480*/  FADD R9, R4, R9 ;  /* 0x0000000904097221 */ /* 0x001fca0000000000 */
[----:B------:R0:W1:Y:S01]  /*1490*/  SHFL.DOWN PT, R6, R9, 0x1, 0x1f ;  /* 0x08201f0009067f89 */ /* 0x00006200000e0000 */
[----:B------:R-:W-:Y:S05]  /*14a0*/  @P0 EXIT ;  /* 0x000000000000094d */ /* 0x000fea0003800000 */
[----:B------:R-:W2:Y:S01]  /*14b0*/  LDC.64 R2, c[0x0][0x390] ;  /* 0x0000e400ff027b82 */ /* 0x000ea20000000a00 */
[----:B01----:R-:W-:Y:S01]  /*14c0*/  FADD R9, R9, R6 ;  /* 0x0000000609097221 */ /* 0x003fe20000000000 */
[----:B--2---:R-:W-:-:S05]  /*14d0*/  IMAD.WIDE.U32 R2, R0, 0x4, R2 ;  /* 0x0000000400027825 */ /* 0x004fca00078e0002 */
[----:B------:R-:W-:Y:S01]  /*14e0*/  STG.E desc[UR10][R2.64], R9 ;  /* 0x0000000902007986 */ /* 0x000fe2000c10190a */
[----:B------:R-:W-:Y:S05]  /*14f0*/  EXIT ;  /* 0x000000000000794d */ /* 0x000fea0003800000 */
.L_x_7:
[----:B------:R-:W-:-:S00]  /*1500*/  BRA `(.L_x_7) ;  /* 0xfffffffc00fc7947 */ /* 0x000fc0000383ffff */
[----:B------:R-:W-:-:S00]  /*1510*/  NOP ;  /* 0x0000000000007918 */ /* 0x000fc00000000000 */
        /* <DEDUP_REMOVED lines=14> */
.L_x_8:


//--------------------- .nv.shared.reserved.0     --------------------------
	.section	.nv.shared.reserved.0,"aw",@nobits
	.weak		__nv_reservedSMEM_offset_0_alias
	.size		__nv_reservedSMEM_offset_0_alias, 0, 64
	.other		__nv_reservedSMEM_offset_0_alias,@"STO_CUDA_RESERVED_SHARED STV_DEFAULT"
__nv_reservedSMEM_offset_0_alias:
	.zero		0
	.zero		64


//--------------------- .nv.constant0._Z5sgemvPfS_S_ii --------------------------
	.section	.nv.constant0._Z5sgemvPfS_S_ii,"a",@progbits
	.sectionflags	@""
	.align	4
.nv.constant0._Z5sgemvPfS_S_ii:
	.zero		928


//--------------------- SYMBOLS --------------------------

	.type		.nv.reservedSmem.offset0,@object
	.size		.nv.reservedSmem.offset0,0x4
